//
// Generated by NVIDIA NVVM Compiler
//
// Compiler Build ID: CL-36424714
// Cuda compilation tools, release 13.0, V13.0.88
// Based on NVVM 20.0.0
//

.version 9.0
.target sm_100
.address_size 64

	// .globl	_Z8wmma_kerILi1ELi1EEvP6__halfS1_jji
// _ZZ8wmma_kerILi1ELi1EEvP6__halfS1_jjiE7chunk_1 has been demoted
.global .align 1 .b8 _ZN30_INTERNAL_6942d59f_4_k_cu_main4cuda3std6ranges3__45__cpo4swapE[1];

.visible .entry _Z8wmma_kerILi1ELi1EEvP6__halfS1_jji(
	.param .u64 .ptr .align 1 _Z8wmma_kerILi1ELi1EEvP6__halfS1_jji_param_0,
	.param .u64 .ptr .align 1 _Z8wmma_kerILi1ELi1EEvP6__halfS1_jji_param_1,
	.param .u32 _Z8wmma_kerILi1ELi1EEvP6__halfS1_jji_param_2,
	.param .u32 _Z8wmma_kerILi1ELi1EEvP6__halfS1_jji_param_3,
	.param .u32 _Z8wmma_kerILi1ELi1EEvP6__halfS1_jji_param_4
)
.maxntid 32
.minnctapersm 24
{
	.reg .pred 	%p<3>;
	.reg .b16 	%rs<18>;
	.reg .b32 	%r<94>;
	.reg .b32 	%f<2>;
	.reg .b64 	%rd<59>;
	// demoted variable
	.shared .align 2 .b8 _ZZ8wmma_kerILi1ELi1EEvP6__halfS1_jjiE7chunk_1[512];
	ld.param.u64 	%rd10, [_Z8wmma_kerILi1ELi1EEvP6__halfS1_jji_param_0];
	ld.param.u64 	%rd19, [_Z8wmma_kerILi1ELi1EEvP6__halfS1_jji_param_1];
	ld.param.u32 	%r33, [_Z8wmma_kerILi1ELi1EEvP6__halfS1_jji_param_2];
	ld.param.u32 	%r34, [_Z8wmma_kerILi1ELi1EEvP6__halfS1_jji_param_3];
	ld.param.u32 	%r31, [_Z8wmma_kerILi1ELi1EEvP6__halfS1_jji_param_4];
	cvta.to.global.u64 	%rd1, %rd19;
	mov.u32 	%r35, %ctaid.x;
	mov.u32 	%r36, %tid.x;
	mul.lo.s32 	%r37, %r35, %r34;
	shl.b32 	%r38, %r37, 4;
	cvt.u64.u32 	%rd20, %r38;
	mul.lo.s32 	%r39, %r33, %r36;
	shl.b32 	%r40, %r34, 1;
	cvt.u64.u32 	%rd21, %r39;
	add.s64 	%rd2, %rd20, %rd21;
	shl.b64 	%rd22, %rd2, 1;
	add.s64 	%rd11, %rd10, %rd22;
	// begin inline asm
	ld.global.L1::no_allocate.L2::256B.u16 %rs1, [%rd11];

	// end inline asm
	shl.b32 	%r41, %r36, 1;
	mov.u32 	%r42, _ZZ8wmma_kerILi1ELi1EEvP6__halfS1_jjiE7chunk_1;
	add.s32 	%r1, %r42, %r41;
	st.shared.u16 	[%r1], %rs1;
	add.s32 	%r43, %r40, %r39;
	cvt.u64.u32 	%rd23, %r43;
	add.s64 	%rd3, %rd20, %rd23;
	shl.b64 	%rd24, %rd3, 1;
	add.s64 	%rd12, %rd10, %rd24;
	// begin inline asm
	ld.global.L1::no_allocate.L2::256B.u16 %rs2, [%rd12];

	// end inline asm
	st.shared.u16 	[%r1+64], %rs2;
	shl.b32 	%r44, %r34, 2;
	add.s32 	%r45, %r44, %r39;
	cvt.u64.u32 	%rd25, %r45;
	add.s64 	%rd4, %rd20, %rd25;
	shl.b64 	%rd26, %rd4, 1;
	add.s64 	%rd13, %rd10, %rd26;
	// begin inline asm
	ld.global.L1::no_allocate.L2::256B.u16 %rs3, [%rd13];

	// end inline asm
	st.shared.u16 	[%r1+128], %rs3;
	add.s32 	%r46, %r45, %r40;
	cvt.u64.u32 	%rd27, %r46;
	add.s64 	%rd5, %rd20, %rd27;
	shl.b64 	%rd28, %rd5, 1;
	add.s64 	%rd14, %rd10, %rd28;
	// begin inline asm
	ld.global.L1::no_allocate.L2::256B.u16 %rs4, [%rd14];

	// end inline asm
	st.shared.u16 	[%r1+192], %rs4;
	shl.b32 	%r47, %r34, 3;
	add.s32 	%r48, %r47, %r39;
	cvt.u64.u32 	%rd29, %r48;
	add.s64 	%rd6, %rd20, %rd29;
	shl.b64 	%rd30, %rd6, 1;
	add.s64 	%rd15, %rd10, %rd30;
	// begin inline asm
	ld.global.L1::no_allocate.L2::256B.u16 %rs5, [%rd15];

	// end inline asm
	st.shared.u16 	[%r1+256], %rs5;
	add.s32 	%r49, %r48, %r40;
	cvt.u64.u32 	%rd31, %r49;
	add.s64 	%rd7, %rd20, %rd31;
	shl.b64 	%rd32, %rd7, 1;
	add.s64 	%rd16, %rd10, %rd32;
	// begin inline asm
	ld.global.L1::no_allocate.L2::256B.u16 %rs6, [%rd16];

	// end inline asm
	st.shared.u16 	[%r1+320], %rs6;
	add.s32 	%r50, %r44, %r48;
	cvt.u64.u32 	%rd33, %r50;
	add.s64 	%rd8, %rd20, %rd33;
	shl.b64 	%rd34, %rd8, 1;
	add.s64 	%rd17, %rd10, %rd34;
	// begin inline asm
	ld.global.L1::no_allocate.L2::256B.u16 %rs7, [%rd17];

	// end inline asm
	st.shared.u16 	[%r1+384], %rs7;
	add.s32 	%r51, %r50, %r40;
	cvt.u64.u32 	%rd35, %r51;
	add.s64 	%rd9, %rd20, %rd35;
	shl.b64 	%rd36, %rd9, 1;
	add.s64 	%rd18, %rd10, %rd36;
	// begin inline asm
	ld.global.L1::no_allocate.L2::256B.u16 %rs8, [%rd18];

	// end inline asm
	st.shared.u16 	[%r1+448], %rs8;
	min.s32 	%r52, %r31, 4;
	shl.b32 	%r53, %r52, 8;
	add.s32 	%r54, %r53, -256;
	mul.wide.s32 	%rd37, %r54, 2;
	add.s64 	%rd38, %rd1, %rd37;
	mov.b32 	%r55, 16;
	wmma.load.a.sync.aligned.row.m16n16k16.global.f16 	{%r2, %r3, %r4, %r5, %r6, %r7, %r8, %r9}, [%rd38], %r55;
	setp.lt.s32 	%p1, %r31, 5;
	@%p1 bra 	$L__BB0_2;
	min.u32 	%r56, %r31, 8;
	shl.b32 	%r57, %r56, 8;
	add.s32 	%r58, %r57, -1280;
	mul.wide.u32 	%rd39, %r58, 2;
	add.s64 	%rd40, %rd1, %rd39;
	mov.b32 	%r59, 16;
	wmma.load.a.sync.aligned.row.m16n16k16.global.f16 	{%r86, %r87, %r88, %r89, %r90, %r91, %r92, %r93}, [%rd40], %r59;
$L__BB0_2:
	mov.f32 	%f1, 0f00000000;
	// begin inline asm
	{  cvt.rn.f16.f32 %rs9, %f1;}

	// end inline asm
	mov.b32 	%r26, {%rs9, %rs9};
	mov.b32 	%r61, 16;
	wmma.load.b.sync.aligned.col.m16n16k16.shared.f16 	{%r62, %r63, %r64, %r65, %r66, %r67, %r68, %r69}, [%r42], %r61;
	wmma.mma.sync.aligned.row.col.m16n16k16.f16.f16 {%r27, %r28, %r29, %r30}, {%r2, %r3, %r4, %r5, %r6, %r7, %r8, %r9}, {%r62, %r63, %r64, %r65, %r66, %r67, %r68, %r69}, {%r26, %r26, %r26, %r26};
	setp.gt.s32 	%p2, %r31, 4;
	@%p2 bra 	$L__BB0_4;
	mov.b32 	%r71, 16;
	wmma.store.d.sync.aligned.col.m16n16k16.shared.f16 	[%r42], {%r27, %r28, %r29, %r30}, %r71;
	bra.uni 	$L__BB0_5;
$L__BB0_4:
	mov.b32 	%r73, 16;
	wmma.store.d.sync.aligned.row.m16n16k16.shared.f16 	[%r42], {%r27, %r28, %r29, %r30}, %r73;
	wmma.load.b.sync.aligned.col.m16n16k16.shared.f16 	{%r74, %r75, %r76, %r77, %r78, %r79, %r80, %r81}, [%r42], %r73;
	wmma.mma.sync.aligned.row.col.m16n16k16.f16.f16 {%r82, %r83, %r84, %r85}, {%r86, %r87, %r88, %r89, %r90, %r91, %r92, %r93}, {%r74, %r75, %r76, %r77, %r78, %r79, %r80, %r81}, {%r26, %r26, %r26, %r26};
	wmma.store.d.sync.aligned.row.m16n16k16.shared.f16 	[%r42], {%r82, %r83, %r84, %r85}, %r73;
$L__BB0_5:
	cvta.to.global.u64 	%rd41, %rd10;
	ld.shared.u16 	%rs10, [%r1];
	add.s64 	%rd43, %rd41, %rd22;
	mov.b64 	%rd44, 1364590687093260288;
	st.global.L2::cache_hint.u16 [%rd43], %rs10, %rd44;
	ld.shared.u16 	%rs11, [%r1+64];
	add.s64 	%rd46, %rd41, %rd24;
	st.global.L2::cache_hint.u16 [%rd46], %rs11, %rd44;
	ld.shared.u16 	%rs12, [%r1+128];
	add.s64 	%rd48, %rd41, %rd26;
	st.global.L2::cache_hint.u16 [%rd48], %rs12, %rd44;
	ld.shared.u16 	%rs13, [%r1+192];
	add.s64 	%rd50, %rd41, %rd28;
	st.global.L2::cache_hint.u16 [%rd50], %rs13, %rd44;
	ld.shared.u16 	%rs14, [%r1+256];
	add.s64 	%rd52, %rd41, %rd30;
	st.global.L2::cache_hint.u16 [%rd52], %rs14, %rd44;
	ld.shared.u16 	%rs15, [%r1+320];
	add.s64 	%rd54, %rd41, %rd32;
	st.global.L2::cache_hint.u16 [%rd54], %rs15, %rd44;
	ld.shared.u16 	%rs16, [%r1+384];
	add.s64 	%rd56, %rd41, %rd34;
	st.global.L2::cache_hint.u16 [%rd56], %rs16, %rd44;
	ld.shared.u16 	%rs17, [%r1+448];
	add.s64 	%rd58, %rd41, %rd36;
	st.global.L2::cache_hint.u16 [%rd58], %rs17, %rd44;
	ret;

}


// ===== COMPILED SASS (sm_100) =====

	.target	sm_100

	.elftype	@"ET_EXEC"


//--------------------- .note.nv.tkinfo           --------------------------
	.section	.note.nv.tkinfo,"",@"SHT_NOTE"
	.sectionflags	@"SHF_NOTE_NV_TKINFO"
	.tkinfo
        /*0018*/ 	.word	0x00000002
        /*0030*/ 	.string	""
        /*0030*/ 	.string	"ptxas"
        /*0030*/ 	.string	"Cuda compilation tools, release 13.0, V13.0.88"
        /*0030*/ 	.string	"Build cuda_13.0.r13.0/compiler.36424714_0"
        /*0030*/ 	.string	"-arch sm_100 -m 64 "



//--------------------- .note.nv.cuinfo           --------------------------
	.section	.note.nv.cuinfo,"",@"SHT_NOTE"
	.sectionflags	@"SHF_NOTE_NV_CUINFO"
        /*0018*/ 	.short	0x0002
        /*001a*/ 	.short	0x0064
        /*001c*/ 	.short	0x0082
	.zero		2


//--------------------- .nv.info                  --------------------------
	.section	.nv.info,"",@"SHT_CUDA_INFO"
	.align	4


	//----- nvinfo : EIATTR_REGCOUNT
	.align		4
        /*0000*/ 	.byte	0x04, 0x2f
        /*0002*/ 	.short	(.L_2 - .L_1)
	.align		4
.L_1:
        /*0004*/ 	.word	index@(_Z8wmma_kerILi1ELi1EEvP6__halfS1_jji)
        /*0008*/ 	.word	0x0000002e


	//----- nvinfo : EIATTR_FRAME_SIZE
	.align		4
.L_2:
        /*000c*/ 	.byte	0x04, 0x11
        /*000e*/ 	.short	(.L_4 - .L_3)
	.align		4
.L_3:
        /*0010*/ 	.word	index@(_Z8wmma_kerILi1ELi1EEvP6__halfS1_jji)
        /*0014*/ 	.word	0x00000000


	//----- nvinfo : EIATTR_MIN_STACK_SIZE
	.align		4
.L_4:
        /*0018*/ 	.byte	0x04, 0x12
        /*001a*/ 	.short	(.L_6 - .L_5)
	.align		4
.L_5:
        /*001c*/ 	.word	index@(_Z8wmma_kerILi1ELi1EEvP6__halfS1_jji)
        /*0020*/ 	.word	0x00000000
.L_6:


//--------------------- .nv.compat                --------------------------
	.section	.nv.compat,"",@"SHT_CUDA_COMPAT_INFO"
	.align	4
        /*0000*/ 	.byte	0x02, 0x09, 0x00, 0x00, 0x02, 0x02, 0x01, 0x00, 0x02, 0x05, 0x05, 0x00, 0x03, 0x07, 0x01, 0x01
        /*0010*/ 	.byte	0x02, 0x03, 0x00, 0x00, 0x02, 0x06, 0x01, 0x00, 0x04, 0x0b, 0x08, 0x00, 0x09, 0x00, 0x00, 0x00
        /*0020*/ 	.byte	0x00, 0x00, 0x00, 0x00


//--------------------- .nv.info._Z8wmma_kerILi1ELi1EEvP6__halfS1_jji --------------------------
	.section	.nv.info._Z8wmma_kerILi1ELi1EEvP6__halfS1_jji,"",@"SHT_CUDA_INFO"
	.sectionflags	@""
	.align	4


	//----- nvinfo : EIATTR_CUDA_API_VERSION
	.align		4
        /*0000*/ 	.byte	0x04, 0x37
        /*0002*/ 	.short	(.L_8 - .L_7)
.L_7:
        /*0004*/ 	.word	0x00000082


	//----- nvinfo : EIATTR_KPARAM_INFO
	.align		4
.L_8:
        /*0008*/ 	.byte	0x04, 0x17
        /*000a*/ 	.short	(.L_10 - .L_9)
.L_9:
        /*000c*/ 	.word	0x00000000
        /*0010*/ 	.short	0x0004
        /*0012*/ 	.short	0x0018
        /*0014*/ 	.byte	0x00, 0xf0, 0x11, 0x00


	//----- nvinfo : EIATTR_KPARAM_INFO
	.align		4
.L_10:
        /*0018*/ 	.byte	0x04, 0x17
        /*001a*/ 	.short	(.L_12 - .L_11)
.L_11:
        /*001c*/ 	.word	0x00000000
        /*0020*/ 	.short	0x0003
        /*0022*/ 	.short	0x0014
        /*0024*/ 	.byte	0x00, 0xf0, 0x11, 0x00


	//----- nvinfo : EIATTR_KPARAM_INFO
	.align		4
.L_12:
        /*0028*/ 	.byte	0x04, 0x17
        /*002a*/ 	.short	(.L_14 - .L_13)
.L_13:
        /*002c*/ 	.word	0x00000000
        /*0030*/ 	.short	0x0002
        /*0032*/ 	.short	0x0010
        /*0034*/ 	.byte	0x00, 0xf0, 0x11, 0x00


	//----- nvinfo : EIATTR_KPARAM_INFO
	.align		4
.L_14:
        /*0038*/ 	.byte	0x04, 0x17
        /*003a*/ 	.short	(.L_16 - .L_15)
.L_15:
        /*003c*/ 	.word	0x00000000
        /*0040*/ 	.short	0x0001
        /*0042*/ 	.short	0x0008
        /*0044*/ 	.byte	0x00, 0xf5, 0x21, 0x00


	//----- nvinfo : EIATTR_KPARAM_INFO
	.align		4
.L_16:
        /*0048*/ 	.byte	0x04, 0x17
        /*004a*/ 	.short	(.L_18 - .L_17)
.L_17:
        /*004c*/ 	.word	0x00000000
        /*0050*/ 	.short	0x0000
        /*0052*/ 	.short	0x0000
        /*0054*/ 	.byte	0x00, 0xf5, 0x21, 0x00


	//----- nvinfo : EIATTR_SPARSE_MMA_MASK
	.align		4
.L_18:
        /*0058*/ 	.byte	0x03, 0x50
        /*005a*/ 	.short	0x0000


	//----- nvinfo : EIATTR_WMMA_USED
	.align		4
        /*005c*/ 	.byte	0x01, 0x2b
	.zero		2


	//----- nvinfo : EIATTR_MAXREG_COUNT
	.align		4
        /*0060*/ 	.byte	0x03, 0x1b
        /*0062*/ 	.short	0x0050


	//----- nvinfo : EIATTR_MERCURY_ISA_VERSION
	.align		4
        /*0064*/ 	.byte	0x03, 0x5f
        /*0066*/ 	.short	0x0101


	//----- nvinfo : EIATTR_VRC_CTA_INIT_COUNT
	.align		4
        /*0068*/ 	.byte	0x02, 0x4a
	.zero		1
	.zero		1


	//----- nvinfo : EIATTR_EXIT_INSTR_OFFSETS
	.align		4
        /*006c*/ 	.byte	0x04, 0x1c
        /*006e*/ 	.short	(.L_20 - .L_19)


	//   ....[0]....
.L_19:
        /*0070*/ 	.word	0x000009c0


	//----- nvinfo : EIATTR_MAX_THREADS
	.align		4
.L_20:
        /*0074*/ 	.byte	0x04, 0x05
        /*0076*/ 	.short	(.L_22 - .L_21)
.L_21:
        /*0078*/ 	.word	0x00000020
        /*007c*/ 	.word	0x00000001
        /*0080*/ 	.word	0x00000001


	//----- nvinfo : EIATTR_CBANK_PARAM_SIZE
	.align		4
.L_22:
        /*0084*/ 	.byte	0x03, 0x19
        /*0086*/ 	.short	0x001c


	//----- nvinfo : EIATTR_PARAM_CBANK
	.align		4
        /*0088*/ 	.byte	0x04, 0x0a
        /*008a*/ 	.short	(.L_24 - .L_23)
	.align		4
.L_23:
        /*008c*/ 	.word	index@(.nv.constant0._Z8wmma_kerILi1ELi1EEvP6__halfS1_jji)
        /*0090*/ 	.short	0x0380
        /*0092*/ 	.short	0x001c


	//----- nvinfo : EIATTR_SW_WAR
	.align		4
.L_24:
        /*0094*/ 	.byte	0x04, 0x36
        /*0096*/ 	.short	(.L_26 - .L_25)
.L_25:
        /*0098*/ 	.word	0x00000008
.L_26:


//--------------------- .nv.callgraph             --------------------------
	.section	.nv.callgraph,"",@"SHT_CUDA_CALLGRAPH"
	.align	4
	.sectionentsize	8
	.align		4
        /*0000*/ 	.word	0x00000000
	.align		4
        /*0004*/ 	.word	0xffffffff
	.align		4
        /*0008*/ 	.word	0x00000000
	.align		4
        /*000c*/ 	.word	0xfffffffe
	.align		4
        /*0010*/ 	.word	0x00000000
	.align		4
        /*0014*/ 	.word	0xfffffffd
	.align		4
        /*0018*/ 	.word	0x00000000
	.align		4
        /*001c*/ 	.word	0xfffffffc


//--------------------- .nv.constant4             --------------------------
	.section	.nv.constant4,"a",@progbits
	.align	8
	.align		8
.nv.constant4:
        /*0000*/ 	.dword	_ZN30_INTERNAL_6942d59f_4_k_cu_main4cuda3std6ranges3__45__cpo4swapE


//--------------------- .text._Z8wmma_kerILi1ELi1EEvP6__halfS1_jji --------------------------
	.section	.text._Z8wmma_kerILi1ELi1EEvP6__halfS1_jji,"ax",@progbits
	.align	128
        .global         _Z8wmma_kerILi1ELi1EEvP6__halfS1_jji
        .type           _Z8wmma_kerILi1ELi1EEvP6__halfS1_jji,@function
        .size           _Z8wmma_kerILi1ELi1EEvP6__halfS1_jji,(.L_x_3 - _Z8wmma_kerILi1ELi1EEvP6__halfS1_jji)
        .other          _Z8wmma_kerILi1ELi1EEvP6__halfS1_jji,@"STO_CUDA_ENTRY STV_DEFAULT"
_Z8wmma_kerILi1ELi1EEvP6__halfS1_jji:
.text._Z8wmma_kerILi1ELi1EEvP6__halfS1_jji:
[----:B------:R-:W-:Y:S01]  /*0000*/  LDC R1, c[0x0][0x37c] ;  /* 0x0000df00ff017b82 */ /* 0x000fe20000000800 */
[----:B------:R-:W0:Y:S07]  /*0010*/  S2R R23, SR_TID.X ;  /* 0x0000000000177919 */ /* 0x000e2e0000002100 */
[----:B------:R-:W0:Y:S01]  /*0020*/  LDC.64 R8, c[0x0][0x390] ;  /* 0x0000e400ff087b82 */ /* 0x000e220000000a00 */
[----:B------:R-:W1:Y:S01]  /*0030*/  LDCU.64 UR6, c[0x0][0x380] ;  /* 0x00007000ff0677ac */ /* 0x000e620008000a00 */
[----:B------:R-:W2:Y:S06]  /*0040*/  S2R R22, SR_LANEID ;  /* 0x0000000000167919 */ /* 0x000eac0000000000 */
[----:B------:R-:W3:Y:S08]  /*0050*/  S2UR UR4, SR_CTAID.X ;  /* 0x00000000000479c3 */ /* 0x000ef00000002500 */
[----:B------:R-:W4:Y:S01]  /*0060*/  LDC.64 R40, c[0x0][0x388] ;  /* 0x0000e200ff287b82 */ /* 0x000f220000000a00 */
[----:B0-----:R-:W-:-:S02]  /*0070*/  IMAD R2, R23, R8, RZ ;  /* 0x0000000817027224 */ /* 0x001fc400078e02ff */
[C---:B---3--:R-:W-:Y:S01]  /*0080*/  IMAD R0, R9.reuse, UR4, RZ ;  /* 0x0000000409007c24 */ /* 0x048fe2000f8e02ff */
[----:B------:R-:W0:Y:S01]  /*0090*/  LDCU.64 UR4, c[0x0][0x358] ;  /* 0x00006b00ff0477ac */ /* 0x000e220008000a00 */
[C-C-:B------:R-:W-:Y:S02]  /*00a0*/  IMAD R6, R9.reuse, 0x8, R2.reuse ;  /* 0x0000000809067824 */ /* 0x140fe400078e0202 */
[----:B------:R-:W-:Y:S02]  /*00b0*/  IMAD.SHL.U32 R0, R0, 0x10, RZ ;  /* 0x0000001000007824 */ /* 0x000fe400078e00ff */
[C---:B------:R-:W-:Y:S02]  /*00c0*/  IMAD R4, R9.reuse, 0x4, R2 ;  /* 0x0000000409047824 */ /* 0x040fe400078e0202 */
[C---:B------:R-:W-:Y:S01]  /*00d0*/  IMAD R28, R9.reuse, 0x4, R6 ;  /* 0x00000004091c7824 */ /* 0x040fe200078e0206 */
[C---:B------:R-:W-:Y:S01]  /*00e0*/  IADD3 R10, P5, PT, R0.reuse, R6, RZ ;  /* 0x00000006000a7210 */ /* 0x040fe20007fbe0ff */
[C---:B------:R-:W-:Y:S01]  /*00f0*/  IMAD R3, R9.reuse, 0x2, R2 ;  /* 0x0000000209037824 */ /* 0x040fe200078e0202 */
[C---:B------:R-:W-:Y:S01]  /*0100*/  IADD3 R2, P1, PT, R0.reuse, R2, RZ ;  /* 0x0000000200027210 */ /* 0x040fe20007f3e0ff */
[C---:B------:R-:W-:Y:S01]  /*0110*/  IMAD R7, R9.reuse, 0x2, R6 ;  /* 0x0000000209077824 */ /* 0x040fe200078e0206 */
[C---:B------:R-:W-:Y:S01]  /*0120*/  IADD3 R8, P2, PT, R0.reuse, R4, RZ ;  /* 0x0000000400087210 */ /* 0x040fe20007f5e0ff */
[C---:B------:R-:W-:Y:S01]  /*0130*/  IMAD R5, R9.reuse, 0x2, R4 ;  /* 0x0000000209057824 */ /* 0x040fe200078e0204 */
[C---:B------:R-:W-:Y:S01]  /*0140*/  IADD3 R3, P3, PT, R0.reuse, R3, RZ ;  /* 0x0000000300037210 */ /* 0x040fe20007f7e0ff */
[----:B------:R-:W-:Y:S01]  /*0150*/  IMAD R9, R9, 0x2, R28 ;  /* 0x0000000209097824 */ /* 0x000fe200078e021c */
[C---:B------:R-:W-:Y:S01]  /*0160*/  IADD3 R26, P4, PT, R0.reuse, R7, RZ ;  /* 0x00000007001a7210 */ /* 0x040fe20007f9e0ff */
[----:B------:R-:W-:Y:S01]  /*0170*/  IMAD.X R7, RZ, RZ, RZ, P1 ;  /* 0x000000ffff077224 */ /* 0x000fe200008e06ff */
[C---:B------:R-:W-:Y:S01]  /*0180*/  IADD3 R5, P6, PT, R0.reuse, R5, RZ ;  /* 0x0000000500057210 */ /* 0x040fe20007fde0ff */
[----:B------:R-:W-:Y:S01]  /*0190*/  IMAD.X R11, RZ, RZ, RZ, P5 ;  /* 0x000000ffff0b7224 */ /* 0x000fe200028e06ff */
[----:B------:R-:W-:-:S02]  /*01a0*/  IADD3 R28, P0, PT, R0, R28, RZ ;  /* 0x0000001c001c7210 */ /* 0x000fc40007f1e0ff */
[----:B------:R-:W-:Y:S01]  /*01b0*/  IADD3 R30, P1, PT, R0, R9, RZ ;  /* 0x00000009001e7210 */ /* 0x000fe20007f3e0ff */
[----:B------:R-:W-:Y:S01]  /*01c0*/  IMAD.X R0, RZ, RZ, RZ, P3 ;  /* 0x000000ffff007224 */ /* 0x000fe200018e06ff */
[C---:B------:R-:W-:Y:S01]  /*01d0*/  SHF.L.U64.HI R16, R2.reuse, 0x1, R7 ;  /* 0x0000000102107819 */ /* 0x040fe20000010207 */
[----:B------:R-:W-:Y:S01]  /*01e0*/  IMAD.X R9, RZ, RZ, RZ, P2 ;  /* 0x000000ffff097224 */ /* 0x000fe200010e06ff */
[----:B-1----:R-:W-:Y:S01]  /*01f0*/  LEA R4, P3, R2, UR6, 0x1 ;  /* 0x0000000602047c11 */ /* 0x002fe2000f8608ff */
[----:B------:R-:W-:Y:S01]  /*0200*/  IMAD.X R2, RZ, RZ, RZ, P6 ;  /* 0x000000ffff027224 */ /* 0x000fe200030e06ff */
[C---:B------:R-:W-:Y:S01]  /*0210*/  SHF.L.U64.HI R0, R3.reuse, 0x1, R0 ;  /* 0x0000000103007819 */ /* 0x040fe20000010200 */
[----:B------:R-:W-:Y:S01]  /*0220*/  IMAD.X R7, RZ, RZ, RZ, P4 ;  /* 0x000000ffff077224 */ /* 0x000fe200020e06ff */
[----:B------:R-:W-:Y:S01]  /*0230*/  LEA R6, P2, R3, UR6, 0x1 ;  /* 0x0000000603067c11 */ /* 0x000fe2000f8408ff */
[----:B------:R-:W-:Y:S01]  /*0240*/  IMAD.X R3, RZ, RZ, RZ, P0 ;  /* 0x000000ffff037224 */ /* 0x000fe200000e06ff */
[----:B------:R-:W-:-:S02]  /*0250*/  SHF.L.U64.HI R17, R5, 0x1, R2 ;  /* 0x0000000105117819 */ /* 0x000fc40000010202 */
[----:B------:R-:W-:Y:S02]  /*0260*/  LEA R24, P4, R5, UR6, 0x1 ;  /* 0x0000000605187c11 */ /* 0x000fe4000f8808ff */
[----:B------:R-:W-:Y:S01]  /*0270*/  SHF.L.U64.HI R2, R28, 0x1, R3 ;  /* 0x000000011c027819 */ /* 0x000fe20000010203 */
[----:B------:R-:W-:Y:S01]  /*0280*/  IMAD.X R3, RZ, RZ, RZ, P1 ;  /* 0x000000ffff037224 */ /* 0x000fe200008e06ff */
[----:B------:R-:W-:Y:S02]  /*0290*/  IADD3.X R5, PT, PT, R16, UR7, RZ, P3, !PT ;  /* 0x0000000710057c10 */ /* 0x000fe40009ffe4ff */
[----:B------:R-:W-:Y:S02]  /*02a0*/  SHF.L.U64.HI R16, R26, 0x1, R7 ;  /* 0x000000011a107819 */ /* 0x000fe40000010207 */
[----:B------:R-:W-:Y:S01]  /*02b0*/  LEA R28, P0, R28, UR6, 0x1 ;  /* 0x000000061c1c7c11 */ /* 0x000fe2000f8008ff */
[----:B0-----:R-:W3:Y:S01]  /*02c0*/  LDG.E.NA.LTC256B.U16 R32, desc[UR4][R4.64] ;  /* 0x0000000404207981 */ /* 0x001ee2000c5e1530 */
[----:B------:R-:W-:-:S02]  /*02d0*/  IADD3.X R7, PT, PT, R0, UR7, RZ, P2, !PT ;  /* 0x0000000700077c10 */ /* 0x000fc400097fe4ff */
[----:B------:R-:W-:Y:S02]  /*02e0*/  SHF.L.U64.HI R9, R8, 0x1, R9 ;  /* 0x0000000108097819 */ /* 0x000fe40000010209 */
[----:B------:R-:W-:Y:S01]  /*02f0*/  SHF.L.U64.HI R11, R10, 0x1, R11 ;  /* 0x000000010a0b7819 */ /* 0x000fe2000001020b */
[----:B------:R-:W3:Y:S01]  /*0300*/  LDG.E.NA.LTC256B.U16 R21, desc[UR4][R6.64] ;  /* 0x0000000406157981 */ /* 0x000ee2000c5e1530 */
[----:B------:R-:W-:Y:S02]  /*0310*/  SHF.L.U64.HI R0, R30, 0x1, R3 ;  /* 0x000000011e007819 */ /* 0x000fe40000010203 */
[----:B------:R-:W-:Y:S02]  /*0320*/  LEA R8, P6, R8, UR6, 0x1 ;  /* 0x0000000608087c11 */ /* 0x000fe4000f8c08ff */
[----:B------:R-:W-:Y:S02]  /*0330*/  LEA R10, P5, R10, UR6, 0x1 ;  /* 0x000000060a0a7c11 */ /* 0x000fe4000f8a08ff */
[----:B------:R-:W-:-:S02]  /*0340*/  LEA R26, P3, R26, UR6, 0x1 ;  /* 0x000000061a1a7c11 */ /* 0x000fc4000f8608ff */
[----:B------:R-:W-:Y:S02]  /*0350*/  LEA R30, P1, R30, UR6, 0x1 ;  /* 0x000000061e1e7c11 */ /* 0x000fe4000f8208ff */
[----:B------:R-:W-:Y:S02]  /*0360*/  IADD3.X R29, PT, PT, R2, UR7, RZ, P0, !PT ;  /* 0x00000007021d7c10 */ /* 0x000fe400087fe4ff */
[----:B------:R-:W0:Y:S01]  /*0370*/  LDC R2, c[0x0][0x398] ;  /* 0x0000e600ff027b82 */ /* 0x000e220000000800 */
[----:B------:R-:W-:Y:S02]  /*0380*/  IADD3.X R9, PT, PT, R9, UR7, RZ, P6, !PT ;  /* 0x0000000709097c10 */ /* 0x000fe4000b7fe4ff */
[----:B------:R-:W-:Y:S01]  /*0390*/  IADD3.X R11, PT, PT, R11, UR7, RZ, P5, !PT ;  /* 0x000000070b0b7c10 */ /* 0x000fe2000affe4ff */
[----:B------:R-:W3:Y:S01]  /*03a0*/  LDG.E.NA.LTC256B.U16 R35, desc[UR4][R28.64] ;  /* 0x000000041c237981 */ /* 0x000ee2000c5e1530 */
[----:B------:R-:W-:Y:S02]  /*03b0*/  IADD3.X R25, PT, PT, R17, UR7, RZ, P4, !PT ;  /* 0x0000000711197c10 */ /* 0x000fe4000a7fe4ff */
[----:B------:R-:W-:Y:S01]  /*03c0*/  IADD3.X R27, PT, PT, R16, UR7, RZ, P3, !PT ;  /* 0x00000007101b7c10 */ /* 0x000fe20009ffe4ff */
[----:B------:R-:W3:Y:S01]  /*03d0*/  LDG.E.NA.LTC256B.U16 R36, desc[UR4][R8.64] ;  /* 0x0000000408247981 */ /* 0x000ee2000c5e1530 */
[----:B------:R-:W-:-:S03]  /*03e0*/  IADD3.X R31, PT, PT, R0, UR7, RZ, P1, !PT ;  /* 0x00000007001f7c10 */ /* 0x000fc60008ffe4ff */
[----:B------:R-:W3:Y:S04]  /*03f0*/  LDG.E.NA.LTC256B.U16 R34, desc[UR4][R24.64] ;  /* 0x0000000418227981 */ /* 0x000ee8000c5e1530 */
[----:B------:R-:W3:Y:S04]  /*0400*/  LDG.E.NA.LTC256B.U16 R3, desc[UR4][R10.64] ;  /* 0x000000040a037981 */ /* 0x000ee8000c5e1530 */
[----:B------:R-:W3:Y:S04]  /*0410*/  LDG.E.NA.LTC256B.U16 R37, desc[UR4][R26.64] ;  /* 0x000000041a257981 */ /* 0x000ee8000c5e1530 */
[----:B------:R-:W3:Y:S01]  /*0420*/  LDG.E.NA.LTC256B.U16 R33, desc[UR4][R30.64] ;  /* 0x000000041e217981 */ /* 0x000ee2000c5e1530 */
[----:B0-----:R-:W-:Y:S01]  /*0430*/  VIMNMX R17, PT, PT, R2, 0x4, PT ;  /* 0x0000000402117848 */ /* 0x001fe20003fe0100 */
[----:B------:R-:W-:Y:S01]  /*0440*/  IMAD.MOV.U32 R39, RZ, RZ, RZ ;  /* 0x000000ffff277224 */ /* 0x000fe200078e00ff */
[----:B--2---:R-:W-:-:S02]  /*0450*/  LOP3.LUT R38, R22, 0x3, RZ, 0xc0, !PT ;  /* 0x0000000316267812 */ /* 0x004fc400078ec0ff */
[----:B------:R-:W-:Y:S02]  /*0460*/  SHF.R.U32.HI R19, RZ, 0x2, R22 ;  /* 0x00000002ff137819 */ /* 0x000fe40000011616 */
[----:B------:R-:W-:-:S03]  /*0470*/  LEA R17, R17, 0xffffff00, 0x8 ;  /* 0xffffff0011117811 */ /* 0x000fc600078e40ff */
[----:B------:R-:W-:-:S04]  /*0480*/  IMAD.WIDE.U32 R38, R19, 0x8, R38 ;  /* 0x0000000813267825 */ /* 0x000fc800078e0026 */
[----:B----4-:R-:W-:-:S03]  /*0490*/  IMAD.WIDE R16, R17, 0x2, R40 ;  /* 0x0000000211107825 */ /* 0x010fc600078e0228 */
[----:B------:R-:W-:-:S04]  /*04a0*/  LEA R42, P1, R38, R16, 0x2 ;  /* 0x00000010262a7211 */ /* 0x000fc800078210ff */
[----:B------:R-:W-:-:S05]  /*04b0*/  LEA.HI.X R43, R38, R17, R39, 0x2, P1 ;  /* 0x00000011262b7211 */ /* 0x000fca00008f1427 */
[----:B------:R-:W2:Y:S04]  /*04c0*/  LDG.E R16, desc[UR4][R42.64] ;  /* 0x000000042a107981 */ /* 0x000ea8000c1e1900 */
[----:B------:R-:W2:Y:S04]  /*04d0*/  LDG.E R17, desc[UR4][R42.64+0x100] ;  /* 0x000100042a117981 */ /* 0x000ea8000c1e1900 */
[----:B------:R-:W2:Y:S04]  /*04e0*/  LDG.E R18, desc[UR4][R42.64+0x10] ;  /* 0x000010042a127981 */ /* 0x000ea8000c1e1900 */
[----:B------:R-:W2:Y:S01]  /*04f0*/  LDG.E R19, desc[UR4][R42.64+0x110] ;  /* 0x000110042a137981 */ /* 0x000ea2000c1e1900 */
[----:B------:R-:W-:-:S13]  /*0500*/  ISETP.GE.AND P0, PT, R2, 0x5, PT ;  /* 0x000000050200780c */ /* 0x000fda0003f06270 */
[----:B------:R-:W-:-:S04]  /*0510*/  @P0 VIMNMX.U32 R0, PT, PT, R2, 0x8, PT ;  /* 0x0000000802000848 */ /* 0x000fc80003fe0000 */
[----:B------:R-:W-:-:S05]  /*0520*/  @P0 LEA R0, R0, 0xfffffb00, 0x8 ;  /* 0xfffffb0000000811 */ /* 0x000fca00078e40ff */
[----:B------:R-:W-:-:S03]  /*0530*/  @P0 IMAD.WIDE.U32 R40, R0, 0x2, R40 ;  /* 0x0000000200280825 */ /* 0x000fc600078e0028 */
[----:B------:R-:W-:-:S04]  /*0540*/  @P0 LEA R40, P1, R38, R40, 0x2 ;  /* 0x0000002826280211 */ /* 0x000fc800078210ff */
[----:B------:R-:W-:-:S05]  /*0550*/  @P0 LEA.HI.X R41, R38, R41, R39, 0x2, P1 ;  /* 0x0000002926290211 */ /* 0x000fca00008f1427 */
[----:B------:R-:W5:Y:S04]  /*0560*/  @P0 LDG.E R12, desc[UR4][R40.64] ;  /* 0x00000004280c0981 */ /* 0x000f68000c1e1900 */
[----:B------:R-:W5:Y:S04]  /*0570*/  @P0 LDG.E R13, desc[UR4][R40.64+0x100] ;  /* 0x00010004280d0981 */ /* 0x000f68000c1e1900 */
[----:B------:R-:W5:Y:S04]  /*0580*/  @P0 LDG.E R14, desc[UR4][R40.64+0x10] ;  /* 0x00001004280e0981 */ /* 0x000f68000c1e1900 */
[----:B------:R0:W5:Y:S01]  /*0590*/  @P0 LDG.E R15, desc[UR4][R40.64+0x110] ;  /* 0x00011004280f0981 */ /* 0x000162000c1e1900 */
[----:B------:R-:W1:Y:S01]  /*05a0*/  S2UR UR5, SR_CgaCtaId ;  /* 0x00000000000579c3 */ /* 0x000e620000008800 */
[----:B------:R-:W-:Y:S01]  /*05b0*/  SHF.R.U32.HI R20, RZ, 0x3, R22 ;  /* 0x00000003ff147819 */ /* 0x000fe20000011616 */
[----:B------:R-:W-:Y:S01]  /*05c0*/  UMOV UR4, 0x400 ;  /* 0x0000040000047882 */ /* 0x000fe20000000000 */
[----:B------:R-:W-:-:S02]  /*05d0*/  LOP3.LUT R0, R22, 0x7, RZ, 0xc0, !PT ;  /* 0x0000000716007812 */ /* 0x000fc400078ec0ff */
[----:B------:R-:W-:Y:S01]  /*05e0*/  SHF.R.U32.HI R22, RZ, 0x4, R22 ;  /* 0x00000004ff167819 */ /* 0x000fe20000011616 */
[----:B------:R-:W-:-:S04]  /*05f0*/  IMAD.SHL.U32 R20, R20, 0x8, RZ ;  /* 0x0000000814147824 */ /* 0x000fc800078e00ff */
[----:B------:R-:W-:Y:S01]  /*0600*/  IMAD R22, R22, 0x8, R0 ;  /* 0x0000000816167824 */ /* 0x000fe200078e0200 */
[----:B-1----:R-:W-:-:S06]  /*0610*/  ULEA UR4, UR5, UR4, 0x18 ;  /* 0x0000000405047291 */ /* 0x002fcc000f8ec0ff */
[----:B------:R-:W-:Y:S02]  /*0620*/  LEA R0, R23, UR4, 0x1 ;  /* 0x0000000417007c11 */ /* 0x000fe4000f8e08ff */
[----:B------:R-:W-:-:S05]  /*0630*/  LOP3.LUT R23, R20, 0x8, RZ, 0xe2, !PT ;  /* 0x0000000814177812 */ /* 0x000fca00078ee2ff */
[----:B------:R-:W-:-:S05]  /*0640*/  IMAD R22, R22, 0x10, R23 ;  /* 0x0000001016167824 */ /* 0x000fca00078e0217 */
[----:B0-----:R-:W-:Y:S02]  /*0650*/  LEA R40, R22, UR4, 0x1 ;  /* 0x0000000416287c11 */ /* 0x001fe4000f8e08ff */
[----:B------:R-:W-:Y:S01]  /*0660*/  ISETP.GT.AND P0, PT, R2, 0x4, PT ;  /* 0x000000040200780c */ /* 0x000fe20003f04270 */
[----:B---3--:R-:W-:Y:S04]  /*0670*/  STS.U16 [R0], R32 ;  /* 0x0000002000007388 */ /* 0x008fe80000000400 */
[----:B------:R-:W-:Y:S04]  /*0680*/  STS.U16 [R0+0x40], R21 ;  /* 0x0000401500007388 */ /* 0x000fe80000000400 */
[----:B------:R-:W-:Y:S04]  /*0690*/  STS.U16 [R0+0x180], R35 ;  /* 0x0001802300007388 */ /* 0x000fe80000000400 */
[----:B------:R-:W-:Y:S04]  /*06a0*/  STS.U16 [R0+0x80], R36 ;  /* 0x0000802400007388 */ /* 0x000fe80000000400 */
[----:B------:R-:W-:Y:S04]  /*06b0*/  STS.U16 [R0+0xc0], R34 ;  /* 0x0000c02200007388 */ /* 0x000fe80000000400 */
[----:B------:R-:W-:Y:S04]  /*06c0*/  STS.U16 [R0+0x100], R3 ;  /* 0x0001000300007388 */ /* 0x000fe80000000400 */
[----:B------:R-:W-:Y:S04]  /*06d0*/  STS.U16 [R0+0x140], R37 ;  /* 0x0001402500007388 */ /* 0x000fe80000000400 */
[----:B------:R-:W-:Y:S04]  /*06e0*/  STS.U16 [R0+0x1c0], R33 ;  /* 0x0001c02100007388 */ /* 0x000fe80000000400 */
[----:B------:R-:W2:Y:S02]  /*06f0*/  LDSM.16.M88.4 R20, [R40] ;  /* 0x000000002814783b */ /* 0x000ea40000000200 */
[C---:B--2---:R-:W-:Y:S08]  /*0700*/  HMMA.16816.F16 R42, R16.reuse, R20, RZ ;  /* 0x00000014102a723c */ /* 0x044ff000000008ff */
[----:B------:R-:W-:Y:S01]  /*0710*/  HMMA.16816.F16 R22, R16, R22, RZ ;  /* 0x000000161016723c */ /* 0x000fe200000008ff */
[----:B------:R-:W-:-:S04]  /*0720*/  NOP ;  /* 0x0000000000007918 */ /* 0x000fc80000000000 */
[----:B------:R-:W-:-:S15]  /*0730*/  @P0 BRA `(.L_x_0) ;  /* 0x0000000000280947 */ /* 0x000fde0003800000 */
[----:B------:R-:W0:Y:S01]  /*0740*/  MOVM.16.MT88 R42, R42 ;  /* 0x000000002a2a723a */ /* 0x000e220000000000 */
[----:B------:R-:W-:-:S03]  /*0750*/  LEA R38, R38, UR4, 0x2 ;  /* 0x0000000426267c11 */ /* 0x000fc6000f8e10ff */
[----:B------:R-:W1:Y:S04]  /*0760*/  MOVM.16.MT88 R43, R43 ;  /* 0x000000002b2b723a */ /* 0x000e680000000000 */
[----:B------:R-:W2:Y:S04]  /*0770*/  MOVM.16.MT88 R22, R22 ;  /* 0x000000001616723a */ /* 0x000ea80000000000 */
[----:B------:R-:W3:Y:S04]  /*0780*/  MOVM.16.MT88 R23, R23 ;  /* 0x000000001717723a */ /* 0x000ee80000000000 */
[----:B0-----:R4:W-:Y:S04]  /*0790*/  STS [R38], R42 ;  /* 0x0000002a26007388 */ /* 0x0019e80000000800 */
[----:B-1----:R4:W-:Y:S04]  /*07a0*/  STS [R38+0x10], R43 ;  /* 0x0000102b26007388 */ /* 0x0029e80000000800 */
[----:B--2---:R4:W-:Y:S04]  /*07b0*/  STS [R38+0x100], R22 ;  /* 0x0001001626007388 */ /* 0x0049e80000000800 */
[----:B---3--:R4:W-:Y:S01]  /*07c0*/  STS [R38+0x110], R23 ;  /* 0x0001101726007388 */ /* 0x0089e20000000800 */
[----:B------:R-:W-:Y:S05]  /*07d0*/  BRA `(.L_x_1) ;  /* 0x0000000000307947 */ /* 0x000fea0003800000 */
.L_x_0:
[----:B------:R-:W-:-:S05]  /*07e0*/  LEA R38, R38, UR4, 0x2 ;  /* 0x0000000426267c11 */ /* 0x000fca000f8e10ff */
[----:B------:R-:W-:Y:S04]  /*07f0*/  STS [R38], R42 ;  /* 0x0000002a26007388 */ /* 0x000fe80000000800 */
[----:B------:R-:W-:Y:S04]  /*0800*/  STS [R38+0x100], R43 ;  /* 0x0001002b26007388 */ /* 0x000fe80000000800 */
[----:B------:R-:W-:Y:S04]  /*0810*/  STS [R38+0x10], R22 ;  /* 0x0000101626007388 */ /* 0x000fe80000000800 */
[----:B------:R-:W-:Y:S04]  /*0820*/  STS [R38+0x110], R23 ;  /* 0x0001101726007388 */ /* 0x000fe80000000800 */
[----:B------:R-:W0:Y:S02]  /*0830*/  LDSM.16.M88.4 R16, [R40] ;  /* 0x000000002810783b */ /* 0x000e240000000200 */
[C---:B0----5:R-:W-:Y:S08]  /*0840*/  HMMA.16816.F16 R16, R12.reuse, R16, RZ ;  /* 0x000000100c10723c */ /* 0x061ff000000008ff */
[----:B------:R-:W-:Y:S11]  /*0850*/  HMMA.16816.F16 R18, R12, R18, RZ ;  /* 0x000000120c12723c */ /* 0x000ff600000008ff */
[----:B------:R0:W-:Y:S04]  /*0860*/  STS [R38], R16 ;  /* 0x0000001026007388 */ /* 0x0001e80000000800 */
[----:B------:R0:W-:Y:S04]  /*0870*/  STS [R38+0x100], R17 ;  /* 0x0001001126007388 */ /* 0x0001e80000000800 */
[----:B------:R0:W-:Y:S04]  /*0880*/  STS [R38+0x10], R18 ;  /* 0x0000101226007388 */ /* 0x0001e80000000800 */
[----:B------:R0:W-:Y:S02]  /*0890*/  STS [R38+0x110], R19 ;  /* 0x0001101326007388 */ /* 0x0001e40000000800 */
.L_x_1:
[----:B------:R-:W1:Y:S01]  /*08a0*/  LDS.U16 R3, [R0] ;  /* 0x0000000000037984 */ /* 0x000e620000000400 */
[----:B------:R-:W-:Y:S01]  /*08b0*/  UMOV UR4, 0x0 ;  /* 0x0000000000047882 */ /* 0x000fe20000000000 */
[----:B------:R-:W-:Y:S02]  /*08c0*/  UMOV UR5, 0x12f00000 ;  /* 0x12f0000000057882 */ /* 0x000fe40000000000 */
[----:B-----5:R-:W2:Y:S04]  /*08d0*/  LDS.U16 R13, [R0+0x40] ;  /* 0x00004000000d7984 */ /* 0x020ea80000000400 */
[----:B------:R-:W3:Y:S04]  /*08e0*/  LDS.U16 R15, [R0+0x80] ;  /* 0x00008000000f7984 */ /* 0x000ee80000000400 */
[----:B0-----:R-:W0:Y:S04]  /*08f0*/  LDS.U16 R17, [R0+0xc0] ;  /* 0x0000c00000117984 */ /* 0x001e280000000400 */
[----:B------:R-:W0:Y:S04]  /*0900*/  LDS.U16 R19, [R0+0x100] ;  /* 0x0001000000137984 */ /* 0x000e280000000400 */
[----:B------:R-:W0:Y:S04]  /*0910*/  LDS.U16 R21, [R0+0x140] ;  /* 0x0001400000157984 */ /* 0x000e280000000400 */
[----:B----4-:R-:W4:Y:S04]  /*0920*/  LDS.U16 R23, [R0+0x180] ;  /* 0x0001800000177984 */ /* 0x010f280000000400 */
[----:B------:R-:W4:Y:S04]  /*0930*/  LDS.U16 R33, [R0+0x1c0] ;  /* 0x0001c00000217984 */ /* 0x000f280000000400 */
[----:B-1----:R-:W-:Y:S04]  /*0940*/  STG.E.U16 desc[UR4][R4.64], R3 ;  /* 0x0000000304007986 */ /* 0x002fe8000c101504 */
[----:B--2---:R-:W-:Y:S04]  /*0950*/  STG.E.U16 desc[UR4][R6.64], R13 ;  /* 0x0000000d06007986 */ /* 0x004fe8000c101504 */
[----:B---3--:R-:W-:Y:S04]  /*0960*/  STG.E.U16 desc[UR4][R8.64], R15 ;  /* 0x0000000f08007986 */ /* 0x008fe8000c101504 */
[----:B0-----:R-:W-:Y:S04]  /*0970*/  STG.E.U16 desc[UR4][R24.64], R17 ;  /* 0x0000001118007986 */ /* 0x001fe8000c101504 */
[----:B------:R-:W-:Y:S04]  /*0980*/  STG.E.U16 desc[UR4][R10.64], R19 ;  /* 0x000000130a007986 */ /* 0x000fe8000c101504 */
[----:B------:R-:W-:Y:S04]  /*0990*/  STG.E.U16 desc[UR4][R26.64], R21 ;  /* 0x000000151a007986 */ /* 0x000fe8000c101504 */
[----:B----4-:R-:W-:Y:S04]  /*09a0*/  STG.E.U16 desc[UR4][R28.64], R23 ;  /* 0x000000171c007986 */ /* 0x010fe8000c101504 */
[----:B------:R-:W-:Y:S01]  /*09b0*/  STG.E.U16 desc[UR4][R30.64], R33 ;  /* 0x000000211e007986 */ /* 0x000fe2000c101504 */
[----:B------:R-:W-:Y:S05]  /*09c0*/  EXIT ;  /* 0x000000000000794d */ /* 0x000fea0003800000 */
.L_x_2:
[----:B------:R-:W-:-:S00]  /*09d0*/  BRA `(.L_x_2) ;  /* 0xfffffffc00fc7947 */ /* 0x000fc0000383ffff */
[----:B------:R-:W-:-:S00]  /*09e0*/  NOP ;  /* 0x0000000000007918 */ /* 0x000fc00000000000 */
        /* <DEDUP_REMOVED lines=9> */
.L_x_3:


//--------------------- .nv.shared._Z8wmma_kerILi1ELi1EEvP6__halfS1_jji --------------------------
	.section	.nv.shared._Z8wmma_kerILi1ELi1EEvP6__halfS1_jji,"aw",@nobits
	.sectionflags	@""
	.align	2
.nv.shared._Z8wmma_kerILi1ELi1EEvP6__halfS1_jji:
	.zero		1536


//--------------------- .nv.shared.reserved.0     --------------------------
	.section	.nv.shared.reserved.0,"aw",@nobits
	.weak		__nv_reservedSMEM_offset_0_alias
	.size		__nv_reservedSMEM_offset_0_alias, 0, 64
	.other		__nv_reservedSMEM_offset_0_alias,@"STO_CUDA_RESERVED_SHARED STV_DEFAULT"
__nv_reservedSMEM_offset_0_alias:
	.zero		0
	.zero		64


//--------------------- .nv.global                --------------------------
	.section	.nv.global,"aw",@nobits
.nv.global:
	.type		_ZN30_INTERNAL_6942d59f_4_k_cu_main4cuda3std6ranges3__45__cpo4swapE,@object
	.size		_ZN30_INTERNAL_6942d59f_4_k_cu_main4cuda3std6ranges3__45__cpo4swapE,(.L_0 - _ZN30_INTERNAL_6942d59f_4_k_cu_main4cuda3std6ranges3__45__cpo4swapE)
_ZN30_INTERNAL_6942d59f_4_k_cu_main4cuda3std6ranges3__45__cpo4swapE:
	.zero		1
.L_0:


//--------------------- .nv.constant0._Z8wmma_kerILi1ELi1EEvP6__halfS1_jji --------------------------
	.section	.nv.constant0._Z8wmma_kerILi1ELi1EEvP6__halfS1_jji,"a",@progbits
	.sectionflags	@""
	.align	4
.nv.constant0._Z8wmma_kerILi1ELi1EEvP6__halfS1_jji:
	.zero		924


//--------------------- SYMBOLS --------------------------

	.type		.nv.reservedSmem.offset0,@object
	.size		.nv.reservedSmem.offset0,0x4
	.type		.nv.reservedSmem.cap,@object
	.size		.nv.reservedSmem.cap,0x4
